//
// Generated by NVIDIA NVVM Compiler
//
// Compiler Build ID: CL-36424714
// Cuda compilation tools, release 13.0, V13.0.88
// Based on NVVM 20.0.0
//

.version 9.0
.target sm_100
.address_size 64

	// .globl	_Z11monte_carloPdS_S_j
.global .align 4 .b8 precalc_xorwow_matrix[102400];
.global .align 4 .b8 precalc_xorwow_offset_matrix[102400];
.global .align 4 .b8 mrg32k3aM1[2304];
.global .align 4 .b8 mrg32k3aM2[2304];
.global .align 4 .b8 mrg32k3aM1SubSeq[2016];
.global .align 4 .b8 mrg32k3aM2SubSeq[2016];
.global .align 4 .b8 mrg32k3aM1Seq[2304];
.global .align 4 .b8 mrg32k3aM2Seq[2304];
.const .align 8 .b8 __cr_lgamma_table[72];

.visible .entry _Z11monte_carloPdS_S_j(
	.param .u64 .ptr .align 1 _Z11monte_carloPdS_S_j_param_0,
	.param .u64 .ptr .align 1 _Z11monte_carloPdS_S_j_param_1,
	.param .u64 .ptr .align 1 _Z11monte_carloPdS_S_j_param_2,
	.param .u32 _Z11monte_carloPdS_S_j_param_3
)
{
	.reg .pred 	%p<3>;
	.reg .b32 	%r<6>;
	.reg .b64 	%rd<16>;
	.reg .b64 	%fd<5>;

	ld.param.u64 	%rd2, [_Z11monte_carloPdS_S_j_param_0];
	ld.param.u64 	%rd3, [_Z11monte_carloPdS_S_j_param_1];
	ld.param.u64 	%rd4, [_Z11monte_carloPdS_S_j_param_2];
	ld.param.u32 	%r2, [_Z11monte_carloPdS_S_j_param_3];
	cvta.to.global.u64 	%rd1, %rd4;
	mov.u32 	%r3, %ctaid.x;
	mov.u32 	%r4, %ntid.x;
	mov.u32 	%r5, %tid.x;
	mad.lo.s32 	%r1, %r3, %r4, %r5;
	setp.ge.u32 	%p1, %r1, %r2;
	@%p1 bra 	$L__BB0_4;
	cvta.to.global.u64 	%rd5, %rd2;
	cvta.to.global.u64 	%rd6, %rd3;
	mul.wide.u32 	%rd7, %r1, 8;
	add.s64 	%rd8, %rd5, %rd7;
	ld.global.f64 	%fd1, [%rd8];
	add.s64 	%rd9, %rd6, %rd7;
	ld.global.f64 	%fd2, [%rd9];
	mul.f64 	%fd3, %fd2, %fd2;
	fma.rn.f64 	%fd4, %fd1, %fd1, %fd3;
	setp.gtu.f64 	%p2, %fd4, 0d3FF0000000000000;
	@%p2 bra 	$L__BB0_3;
	add.s64 	%rd11, %rd1, %rd7;
	mov.b64 	%rd12, 4607182418800017408;
	st.global.u64 	[%rd11], %rd12;
	bra.uni 	$L__BB0_4;
$L__BB0_3:
	add.s64 	%rd14, %rd1, %rd7;
	mov.b64 	%rd15, 0;
	st.global.u64 	[%rd14], %rd15;
$L__BB0_4:
	ret;

}


// ===== COMPILED SASS (sm_100) =====

	.target	sm_100

	.elftype	@"ET_EXEC"


//--------------------- .note.nv.tkinfo           --------------------------
	.section	.note.nv.tkinfo,"",@"SHT_NOTE"
	.sectionflags	@"SHF_NOTE_NV_TKINFO"
	.tkinfo
        /*0018*/ 	.word	0x00000002
        /*0030*/ 	.string	""
        /*0030*/ 	.string	"ptxas"
        /*0030*/ 	.string	"Cuda compilation tools, release 13.0, V13.0.88"
        /*0030*/ 	.string	"Build cuda_13.0.r13.0/compiler.36424714_0"
        /*0030*/ 	.string	"-arch sm_100 -m 64 "



//--------------------- .note.nv.cuinfo           --------------------------
	.section	.note.nv.cuinfo,"",@"SHT_NOTE"
	.sectionflags	@"SHF_NOTE_NV_CUINFO"
        /*0018*/ 	.short	0x0002
        /*001a*/ 	.short	0x0064
        /*001c*/ 	.short	0x0082
	.zero		2


//--------------------- .nv.info                  --------------------------
	.section	.nv.info,"",@"SHT_CUDA_INFO"
	.align	4


	//----- nvinfo : EIATTR_REGCOUNT
	.align		4
        /*0000*/ 	.byte	0x04, 0x2f
        /*0002*/ 	.short	(.L_10 - .L_9)
	.align		4
.L_9:
        /*0004*/ 	.word	index@(_Z11monte_carloPdS_S_j)
        /*0008*/ 	.word	0x0000000e


	//----- nvinfo : EIATTR_FRAME_SIZE
	.align		4
.L_10:
        /*000c*/ 	.byte	0x04, 0x11
        /*000e*/ 	.short	(.L_12 - .L_11)
	.align		4
.L_11:
        /*0010*/ 	.word	index@(_Z11monte_carloPdS_S_j)
        /*0014*/ 	.word	0x00000000


	//----- nvinfo : EIATTR_MIN_STACK_SIZE
	.align		4
.L_12:
        /*0018*/ 	.byte	0x04, 0x12
        /*001a*/ 	.short	(.L_14 - .L_13)
	.align		4
.L_13:
        /*001c*/ 	.word	index@(_Z11monte_carloPdS_S_j)
        /*0020*/ 	.word	0x00000000
.L_14:


//--------------------- .nv.compat                --------------------------
	.section	.nv.compat,"",@"SHT_CUDA_COMPAT_INFO"
	.align	4
        /*0000*/ 	.byte	0x02, 0x09, 0x00, 0x00, 0x02, 0x02, 0x01, 0x00, 0x02, 0x05, 0x05, 0x00, 0x03, 0x07, 0x01, 0x01
        /*0010*/ 	.byte	0x02, 0x03, 0x00, 0x00, 0x02, 0x06, 0x01, 0x00, 0x04, 0x0b, 0x08, 0x00, 0x01, 0x00, 0x00, 0x00
        /*0020*/ 	.byte	0x00, 0x00, 0x00, 0x00


//--------------------- .nv.info._Z11monte_carloPdS_S_j --------------------------
	.section	.nv.info._Z11monte_carloPdS_S_j,"",@"SHT_CUDA_INFO"
	.sectionflags	@""
	.align	4


	//----- nvinfo : EIATTR_CUDA_API_VERSION
	.align		4
        /*0000*/ 	.byte	0x04, 0x37
        /*0002*/ 	.short	(.L_16 - .L_15)
.L_15:
        /*0004*/ 	.word	0x00000082


	//----- nvinfo : EIATTR_KPARAM_INFO
	.align		4
.L_16:
        /*0008*/ 	.byte	0x04, 0x17
        /*000a*/ 	.short	(.L_18 - .L_17)
.L_17:
        /*000c*/ 	.word	0x00000000
        /*0010*/ 	.short	0x0003
        /*0012*/ 	.short	0x0018
        /*0014*/ 	.byte	0x00, 0xf0, 0x11, 0x00


	//----- nvinfo : EIATTR_KPARAM_INFO
	.align		4
.L_18:
        /*0018*/ 	.byte	0x04, 0x17
        /*001a*/ 	.short	(.L_20 - .L_19)
.L_19:
        /*001c*/ 	.word	0x00000000
        /*0020*/ 	.short	0x0002
        /*0022*/ 	.short	0x0010
        /*0024*/ 	.byte	0x00, 0xf5, 0x21, 0x00


	//----- nvinfo : EIATTR_KPARAM_INFO
	.align		4
.L_20:
        /*0028*/ 	.byte	0x04, 0x17
        /*002a*/ 	.short	(.L_22 - .L_21)
.L_21:
        /*002c*/ 	.word	0x00000000
        /*0030*/ 	.short	0x0001
        /*0032*/ 	.short	0x0008
        /*0034*/ 	.byte	0x00, 0xf5, 0x21, 0x00


	//----- nvinfo : EIATTR_KPARAM_INFO
	.align		4
.L_22:
        /*0038*/ 	.byte	0x04, 0x17
        /*003a*/ 	.short	(.L_24 - .L_23)
.L_23:
        /*003c*/ 	.word	0x00000000
        /*0040*/ 	.short	0x0000
        /*0042*/ 	.short	0x0000
        /*0044*/ 	.byte	0x00, 0xf5, 0x21, 0x00


	//----- nvinfo : EIATTR_SPARSE_MMA_MASK
	.align		4
.L_24:
        /*0048*/ 	.byte	0x03, 0x50
        /*004a*/ 	.short	0x0000


	//----- nvinfo : EIATTR_MAXREG_COUNT
	.align		4
        /*004c*/ 	.byte	0x03, 0x1b
        /*004e*/ 	.short	0x00ff


	//----- nvinfo : EIATTR_MERCURY_ISA_VERSION
	.align		4
        /*0050*/ 	.byte	0x03, 0x5f
        /*0052*/ 	.short	0x0101


	//----- nvinfo : EIATTR_VRC_CTA_INIT_COUNT
	.align		4
        /*0054*/ 	.byte	0x02, 0x4a
	.zero		1
	.zero		1


	//----- nvinfo : EIATTR_EXIT_INSTR_OFFSETS
	.align		4
        /*0058*/ 	.byte	0x04, 0x1c
        /*005a*/ 	.short	(.L_26 - .L_25)


	//   ....[0]....
.L_25:
        /*005c*/ 	.word	0x00000070


	//   ....[1]....
        /*0060*/ 	.word	0x00000170


	//   ....[2]....
        /*0064*/ 	.word	0x000001b0


	//----- nvinfo : EIATTR_CBANK_PARAM_SIZE
	.align		4
.L_26:
        /*0068*/ 	.byte	0x03, 0x19
        /*006a*/ 	.short	0x001c


	//----- nvinfo : EIATTR_PARAM_CBANK
	.align		4
        /*006c*/ 	.byte	0x04, 0x0a
        /*006e*/ 	.short	(.L_28 - .L_27)
	.align		4
.L_27:
        /*0070*/ 	.word	index@(.nv.constant0._Z11monte_carloPdS_S_j)
        /*0074*/ 	.short	0x0380
        /*0076*/ 	.short	0x001c


	//----- nvinfo : EIATTR_SW_WAR
	.align		4
.L_28:
        /*0078*/ 	.byte	0x04, 0x36
        /*007a*/ 	.short	(.L_30 - .L_29)
.L_29:
        /*007c*/ 	.word	0x00000008
.L_30:


//--------------------- .nv.callgraph             --------------------------
	.section	.nv.callgraph,"",@"SHT_CUDA_CALLGRAPH"
	.align	4
	.sectionentsize	8
	.align		4
        /*0000*/ 	.word	0x00000000
	.align		4
        /*0004*/ 	.word	0xffffffff
	.align		4
        /*0008*/ 	.word	0x00000000
	.align		4
        /*000c*/ 	.word	0xfffffffe
	.align		4
        /*0010*/ 	.word	0x00000000
	.align		4
        /*0014*/ 	.word	0xfffffffd
	.align		4
        /*0018*/ 	.word	0x00000000
	.align		4
        /*001c*/ 	.word	0xfffffffc


//--------------------- .nv.constant4             --------------------------
	.section	.nv.constant4,"a",@progbits
	.align	8
	.align		8
.nv.constant4:
        /*0000*/ 	.dword	precalc_xorwow_matrix
	.align		8
        /*0008*/ 	.dword	precalc_xorwow_offset_matrix
	.align		8
        /*0010*/ 	.dword	mrg32k3aM1
	.align		8
        /*0018*/ 	.dword	mrg32k3aM2
	.align		8
        /*0020*/ 	.dword	mrg32k3aM1SubSeq
	.align		8
        /*0028*/ 	.dword	mrg32k3aM2SubSeq
	.align		8
        /*0030*/ 	.dword	mrg32k3aM1Seq
	.align		8
        /*0038*/ 	.dword	mrg32k3aM2Seq


//--------------------- .nv.constant3             --------------------------
	.section	.nv.constant3,"a",@progbits
	.align	8
.nv.constant3:
	.type		__cr_lgamma_table,@object
	.size		__cr_lgamma_table,(.L_8 - __cr_lgamma_table)
__cr_lgamma_table:
        /*0000*/ 	.byte	0x00, 0x00, 0x00, 0x00, 0x00, 0x00, 0x00, 0x00, 0x00, 0x00, 0x00, 0x00, 0x00, 0x00, 0x00, 0x00
        /*0010*/ 	.byte	0xef, 0x39, 0xfa, 0xfe, 0x42, 0x2e, 0xe6, 0x3f, 0x02, 0x20, 0x2a, 0xfa, 0x0b, 0xab, 0xfc, 0x3f
        /*0020*/ 	.byte	0xf9, 0x2c, 0x92, 0x7c, 0xa7, 0x6c, 0x09, 0x40, 0xc9, 0x79, 0x44, 0x3c, 0x64, 0x26, 0x13, 0x40
        /*0030*/ 	.byte	0xca, 0x01, 0xcf, 0x3a, 0x27, 0x51, 0x1a, 0x40, 0x30, 0xcc, 0x2d, 0xf3, 0xe1, 0x0c, 0x21, 0x40
        /*0040*/ 	.byte	0x0d, 0xb7, 0xfc, 0x82, 0x8e, 0x35, 0x25, 0x40
.L_8:


//--------------------- .text._Z11monte_carloPdS_S_j --------------------------
	.section	.text._Z11monte_carloPdS_S_j,"ax",@progbits
	.align	128
        .global         _Z11monte_carloPdS_S_j
        .type           _Z11monte_carloPdS_S_j,@function
        .size           _Z11monte_carloPdS_S_j,(.L_x_1 - _Z11monte_carloPdS_S_j)
        .other          _Z11monte_carloPdS_S_j,@"STO_CUDA_ENTRY STV_DEFAULT"
_Z11monte_carloPdS_S_j:
.text._Z11monte_carloPdS_S_j:
[----:B------:R-:W-:Y:S01]  /*0000*/  LDC R1, c[0x0][0x37c] ;  /* 0x0000df00ff017b82 */ /* 0x000fe20000000800 */
[----:B------:R-:W0:Y:S07]  /*0010*/  S2R R0, SR_TID.X ;  /* 0x0000000000007919 */ /* 0x000e2e0000002100 */
[----:B------:R-:W0:Y:S01]  /*0020*/  S2UR UR4, SR_CTAID.X ;  /* 0x00000000000479c3 */ /* 0x000e220000002500 */
[----:B------:R-:W1:Y:S07]  /*0030*/  LDCU UR5, c[0x0][0x398] ;  /* 0x00007300ff0577ac */ /* 0x000e6e0008000800 */
[----:B------:R-:W0:Y:S02]  /*0040*/  LDC R11, c[0x0][0x360] ;  /* 0x0000d800ff0b7b82 */ /* 0x000e240000000800 */
[----:B0-----:R-:W-:-:S05]  /*0050*/  IMAD R11, R11, UR4, R0 ;  /* 0x000000040b0b7c24 */ /* 0x001fca000f8e0200 */
[----:B-1----:R-:W-:-:S13]  /*0060*/  ISETP.GE.U32.AND P0, PT, R11, UR5, PT ;  /* 0x000000050b007c0c */ /* 0x002fda000bf06070 */
[----:B------:R-:W-:Y:S05]  /*0070*/  @P0 EXIT ;  /* 0x000000000000094d */ /* 0x000fea0003800000 */
[----:B------:R-:W0:Y:S01]  /*0080*/  LDC.64 R4, c[0x0][0x388] ;  /* 0x0000e200ff047b82 */ /* 0x000e220000000a00 */
[----:B------:R-:W1:Y:S07]  /*0090*/  LDCU.64 UR4, c[0x0][0x358] ;  /* 0x00006b00ff0477ac */ /* 0x000e6e0008000a00 */
[----:B------:R-:W2:Y:S01]  /*00a0*/  LDC.64 R2, c[0x0][0x380] ;  /* 0x0000e000ff027b82 */ /* 0x000ea20000000a00 */
[----:B0-----:R-:W-:-:S06]  /*00b0*/  IMAD.WIDE.U32 R4, R11, 0x8, R4 ;  /* 0x000000080b047825 */ /* 0x001fcc00078e0004 */
[----:B-1----:R-:W3:Y:S01]  /*00c0*/  LDG.E.64 R4, desc[UR4][R4.64] ;  /* 0x0000000404047981 */ /* 0x002ee2000c1e1b00 */
[----:B--2---:R-:W-:-:S06]  /*00d0*/  IMAD.WIDE.U32 R2, R11, 0x8, R2 ;  /* 0x000000080b027825 */ /* 0x004fcc00078e0002 */
[----:B------:R-:W2:Y:S01]  /*00e0*/  LDG.E.64 R2, desc[UR4][R2.64] ;  /* 0x0000000402027981 */ /* 0x000ea2000c1e1b00 */
[----:B---3--:R-:W-:-:S08]  /*00f0*/  DMUL R6, R4, R4 ;  /* 0x0000000404067228 */ /* 0x008fd00000000000 */
[----:B--2---:R-:W-:-:S08]  /*0100*/  DFMA R6, R2, R2, R6 ;  /* 0x000000020206722b */ /* 0x004fd00000000006 */
[----:B------:R-:W-:-:S14]  /*0110*/  DSETP.GTU.AND P0, PT, R6, 1, PT ;  /* 0x3ff000000600742a */ /* 0x000fdc0003f0c000 */
[----:B------:R-:W0:Y:S01]  /*0120*/  @!P0 LDC.64 R6, c[0x0][0x390] ;  /* 0x0000e400ff068b82 */ /* 0x000e220000000a00 */
[----:B------:R-:W-:Y:S02]  /*0130*/  @!P0 MOV R8, 0x0 ;  /* 0x0000000000088802 */ /* 0x000fe40000000f00 */
[----:B------:R-:W-:Y:S01]  /*0140*/  @!P0 MOV R9, 0x3ff00000 ;  /* 0x3ff0000000098802 */ /* 0x000fe20000000f00 */
[----:B0-----:R-:W-:-:S05]  /*0150*/  @!P0 IMAD.WIDE.U32 R6, R11, 0x8, R6 ;  /* 0x000000080b068825 */ /* 0x001fca00078e0006 */
[----:B------:R0:W-:Y:S01]  /*0160*/  @!P0 STG.E.64 desc[UR4][R6.64], R8 ;  /* 0x0000000806008986 */ /* 0x0001e2000c101b04 */
[----:B------:R-:W-:Y:S05]  /*0170*/  @!P0 EXIT ;  /* 0x000000000000894d */ /* 0x000fea0003800000 */
[----:B------:R-:W1:Y:S02]  /*0180*/  LDC.64 R2, c[0x0][0x390] ;  /* 0x0000e400ff027b82 */ /* 0x000e640000000a00 */
[----:B-1----:R-:W-:-:S05]  /*0190*/  IMAD.WIDE.U32 R2, R11, 0x8, R2 ;  /* 0x000000080b027825 */ /* 0x002fca00078e0002 */
[----:B------:R-:W-:Y:S01]  /*01a0*/  STG.E.64 desc[UR4][R2.64], RZ ;  /* 0x000000ff02007986 */ /* 0x000fe2000c101b04 */
[----:B------:R-:W-:Y:S05]  /*01b0*/  EXIT ;  /* 0x000000000000794d */ /* 0x000fea0003800000 */
.L_x_0:
[----:B------:R-:W-:-:S00]  /*01c0*/  BRA `(.L_x_0) ;  /* 0xfffffffc00fc7947 */ /* 0x000fc0000383ffff */
[----:B------:R-:W-:-:S00]  /*01d0*/  NOP ;  /* 0x0000000000007918 */ /* 0x000fc00000000000 */
        /* <DEDUP_REMOVED lines=10> */
.L_x_1:


//--------------------- .nv.global.init           --------------------------
	.section	.nv.global.init,"aw",@progbits
	.align	4
.nv.global.init:
	.type		mrg32k3aM1SubSeq,@object
	.size		mrg32k3aM1SubSeq,(mrg32k3aM2SubSeq - mrg32k3aM1SubSeq)
mrg32k3aM1SubSeq:
        /*0000*/ 	.byte	0x0b, 0xcc, 0xee, 0x04, 0x73, 0x29, 0x8b, 0x6f, 0xf6, 0x53, 0x03, 0xf6, 0x23, 0xf6, 0xea, 0xda
        /* <DEDUP_REMOVED lines=125> */
	.type		mrg32k3aM2SubSeq,@object
	.size		mrg32k3aM2SubSeq,(mrg32k3aM1 - mrg32k3aM2SubSeq)
mrg32k3aM2SubSeq:
        /* <DEDUP_REMOVED lines=126> */
	.type		mrg32k3aM1,@object
	.size		mrg32k3aM1,(mrg32k3aM1Seq - mrg32k3aM1)
mrg32k3aM1:
        /* <DEDUP_REMOVED lines=144> */
	.type		mrg32k3aM1Seq,@object
	.size		mrg32k3aM1Seq,(mrg32k3aM2 - mrg32k3aM1Seq)
mrg32k3aM1Seq:
        /* <DEDUP_REMOVED lines=144> */
	.type		mrg32k3aM2,@object
	.size		mrg32k3aM2,(mrg32k3aM2Seq - mrg32k3aM2)
mrg32k3aM2:
        /* <DEDUP_REMOVED lines=144> */
	.type		mrg32k3aM2Seq,@object
	.size		mrg32k3aM2Seq,(precalc_xorwow_matrix - mrg32k3aM2Seq)
mrg32k3aM2Seq:
        /* <DEDUP_REMOVED lines=144> */
	.type		precalc_xorwow_matrix,@object
	.size		precalc_xorwow_matrix,(precalc_xorwow_offset_matrix - precalc_xorwow_matrix)
precalc_xorwow_matrix:
        /* <DEDUP_REMOVED lines=6400> */
	.type		precalc_xorwow_offset_matrix,@object
	.size		precalc_xorwow_offset_matrix,(.L_1 - precalc_xorwow_offset_matrix)
precalc_xorwow_offset_matrix:
        /* <DEDUP_REMOVED lines=6400> */
.L_1:


//--------------------- .nv.shared.reserved.0     --------------------------
	.section	.nv.shared.reserved.0,"aw",@nobits
	.weak		__nv_reservedSMEM_offset_0_alias
	.size		__nv_reservedSMEM_offset_0_alias, 0, 64
	.other		__nv_reservedSMEM_offset_0_alias,@"STO_CUDA_RESERVED_SHARED STV_DEFAULT"
__nv_reservedSMEM_offset_0_alias:
	.zero		0
	.zero		64


//--------------------- .nv.constant0._Z11monte_carloPdS_S_j --------------------------
	.section	.nv.constant0._Z11monte_carloPdS_S_j,"a",@progbits
	.sectionflags	@""
	.align	4
.nv.constant0._Z11monte_carloPdS_S_j:
	.zero		924


//--------------------- SYMBOLS --------------------------

	.type		.nv.reservedSmem.offset0,@object
	.size		.nv.reservedSmem.offset0,0x4
